	.headerflags	@"EF_CUDA_TEXMODE_UNIFIED EF_CUDA_64BIT_ADDRESS EF_CUDA_SM86 EF_CUDA_VIRTUAL_SM(EF_CUDA_SM86)"
	.elftype	@"ET_EXEC"


//--------------------- .nv.info                  --------------------------
	.section	.nv.info,"",@"SHT_CUDA_INFO"
	.align	4


	//----- nvinfo : EIATTR_REGCOUNT
	.align		4
        /*0000*/ 	.byte	0x04, 0x2f
        /*0002*/ 	.short	(.L_1 - .L_0)
	.align		4
.L_0:
        /*0004*/ 	.word	index@(triton_red_fused_addmm_0)
        /*0008*/ 	.word	0x0000001b


	//----- nvinfo : EIATTR_MIN_STACK_SIZE
	.align		4
.L_1:
        /*000c*/ 	.byte	0x04, 0x12
        /*000e*/ 	.short	(.L_3 - .L_2)
	.align		4
.L_2:
        /*0010*/ 	.word	index@(triton_red_fused_addmm_0)
        /*0014*/ 	.word	0x00000000


	//----- nvinfo : EIATTR_FRAME_SIZE
	.align		4
.L_3:
        /*0018*/ 	.byte	0x04, 0x11
        /*001a*/ 	.short	(.L_5 - .L_4)
	.align		4
.L_4:
        /*001c*/ 	.word	index@(triton_red_fused_addmm_0)
        /*0020*/ 	.word	0x00000000


	//----- nvinfo : EIATTR_MIN_STACK_SIZE
	.align		4
.L_5:
        /*0024*/ 	.byte	0x04, 0x12
        /*0026*/ 	.short	(.L_7 - .L_6)
	.align		4
.L_6:
        /*0028*/ 	.word	index@(triton_red_fused_addmm_0)
        /*002c*/ 	.word	0x00000000
.L_7:


//--------------------- .nv.info.triton_red_fused_addmm_0 --------------------------
	.section	.nv.info.triton_red_fused_addmm_0,"",@"SHT_CUDA_INFO"
	.sectionflags	@""
	.align	4


	//----- nvinfo : EIATTR_CUDA_API_VERSION
	.align		4
        /*0000*/ 	.byte	0x04, 0x37
        /*0002*/ 	.short	(.L_9 - .L_8)
.L_8:
        /*0004*/ 	.word	0x0000007c


	//----- nvinfo : EIATTR_SW2861232_WAR
	.align		4
.L_9:
        /*0008*/ 	.byte	0x01, 0x35
	.zero		2


	//----- nvinfo : EIATTR_PARAM_CBANK
	.align		4
        /*000c*/ 	.byte	0x04, 0x0a
        /*000e*/ 	.short	(.L_11 - .L_10)
	.align		4
.L_10:
        /*0010*/ 	.word	index@(.nv.constant0.triton_red_fused_addmm_0)
        /*0014*/ 	.short	0x0160
        /*0016*/ 	.short	0x0028


	//----- nvinfo : EIATTR_CBANK_PARAM_SIZE
	.align		4
.L_11:
        /*0018*/ 	.byte	0x03, 0x19
        /*001a*/ 	.short	0x0028


	//----- nvinfo : EIATTR_KPARAM_INFO
	.align		4
        /*001c*/ 	.byte	0x04, 0x17
        /*001e*/ 	.short	(.L_13 - .L_12)
.L_12:
        /*0020*/ 	.word	0x00000000
        /*0024*/ 	.short	0x0005
        /*0026*/ 	.short	0x0020
        /*0028*/ 	.byte	0x00, 0xf4, 0x21, 0x00


	//----- nvinfo : EIATTR_KPARAM_INFO
	.align		4
.L_13:
        /*002c*/ 	.byte	0x04, 0x17
        /*002e*/ 	.short	(.L_15 - .L_14)
.L_14:
        /*0030*/ 	.word	0x00000000
        /*0034*/ 	.short	0x0004
        /*0036*/ 	.short	0x001c
        /*0038*/ 	.byte	0x00, 0xf0, 0x11, 0x00


	//----- nvinfo : EIATTR_KPARAM_INFO
	.align		4
.L_15:
        /*003c*/ 	.byte	0x04, 0x17
        /*003e*/ 	.short	(.L_17 - .L_16)
.L_16:
        /*0040*/ 	.word	0x00000000
        /*0044*/ 	.short	0x0003
        /*0046*/ 	.short	0x0018
        /*0048*/ 	.byte	0x00, 0xf0, 0x11, 0x00


	//----- nvinfo : EIATTR_KPARAM_INFO
	.align		4
.L_17:
        /*004c*/ 	.byte	0x04, 0x17
        /*004e*/ 	.short	(.L_19 - .L_18)
.L_18:
        /*0050*/ 	.word	0x00000000
        /*0054*/ 	.short	0x0002
        /*0056*/ 	.short	0x0010
        /*0058*/ 	.byte	0x00, 0xf4, 0x21, 0x00


	//----- nvinfo : EIATTR_KPARAM_INFO
	.align		4
.L_19:
        /*005c*/ 	.byte	0x04, 0x17
        /*005e*/ 	.short	(.L_21 - .L_20)
.L_20:
        /*0060*/ 	.word	0x00000000
        /*0064*/ 	.short	0x0001
        /*0066*/ 	.short	0x0008
        /*0068*/ 	.byte	0x00, 0xf4, 0x21, 0x00


	//----- nvinfo : EIATTR_KPARAM_INFO
	.align		4
.L_21:
        /*006c*/ 	.byte	0x04, 0x17
        /*006e*/ 	.short	(.L_23 - .L_22)
.L_22:
        /*0070*/ 	.word	0x00000000
        /*0074*/ 	.short	0x0000
        /*0076*/ 	.short	0x0000
        /*0078*/ 	.byte	0x00, 0xf4, 0x21, 0x00


	//----- nvinfo : EIATTR_MAXREG_COUNT
	.align		4
.L_23:
        /*007c*/ 	.byte	0x03, 0x1b
        /*007e*/ 	.short	0x0040


	//----- nvinfo : EIATTR_COOP_GROUP_MASK_REGIDS
	.align		4
        /*0080*/ 	.byte	0x04, 0x29
        /*0082*/ 	.short	(.L_25 - .L_24)


	//   ....[0]....
.L_24:
        /*0084*/ 	.word	0xffffffff


	//   ....[1]....
        /*0088*/ 	.word	0xffffffff


	//   ....[2]....
        /*008c*/ 	.word	0xffffffff


	//   ....[3]....
        /*0090*/ 	.word	0xffffffff


	//   ....[4]....
        /*0094*/ 	.word	0xffffffff


	//   ....[5]....
        /*0098*/ 	.word	0xffffffff


	//   ....[6]....
        /*009c*/ 	.word	0xffffffff


	//   ....[7]....
        /*00a0*/ 	.word	0xffffffff


	//   ....[8]....
        /*00a4*/ 	.word	0xffffffff


	//----- nvinfo : EIATTR_COOP_GROUP_INSTR_OFFSETS
	.align		4
.L_25:
        /*00a8*/ 	.byte	0x04, 0x28
        /*00aa*/ 	.short	(.L_27 - .L_26)


	//   ....[0]....
.L_26:
        /*00ac*/ 	.word	0x00000820


	//   ....[1]....
        /*00b0*/ 	.word	0x00000850


	//   ....[2]....
        /*00b4*/ 	.word	0x00000880


	//   ....[3]....
        /*00b8*/ 	.word	0x000008a0


	//   ....[4]....
        /*00bc*/ 	.word	0x000008c0


	//   ....[5]....
        /*00c0*/ 	.word	0x00000930


	//   ....[6]....
        /*00c4*/ 	.word	0x00000950


	//   ....[7]....
        /*00c8*/ 	.word	0x00000970


	//   ....[8]....
        /*00cc*/ 	.word	0x000009a0


	//----- nvinfo : EIATTR_EXIT_INSTR_OFFSETS
	.align		4
.L_27:
        /*00d0*/ 	.byte	0x04, 0x1c
        /*00d2*/ 	.short	(.L_29 - .L_28)


	//   ....[0]....
.L_28:
        /*00d4*/ 	.word	0x00000a40


	//   ....[1]....
        /*00d8*/ 	.word	0x00000aa0


	//----- nvinfo : EIATTR_REQNTID
	.align		4
.L_29:
        /*00dc*/ 	.byte	0x04, 0x10
        /*00de*/ 	.short	(.L_31 - .L_30)
.L_30:
        /*00e0*/ 	.word	0x00000400
        /*00e4*/ 	.word	0x00000001
        /*00e8*/ 	.word	0x00000001
.L_31:


//--------------------- .nv.callgraph             --------------------------
	.section	.nv.callgraph,"",@"SHT_CUDA_CALLGRAPH"
	.align	4
	.sectionentsize	8
	.align		4
        /*0000*/ 	.word	0x00000000
	.align		4
        /*0004*/ 	.word	0xffffffff
	.align		4
        /*0008*/ 	.word	0x00000000
	.align		4
        /*000c*/ 	.word	0xfffffffe
	.align		4
        /*0010*/ 	.word	0x00000000
	.align		4
        /*0014*/ 	.word	0xfffffffd
	.align		4
        /*0018*/ 	.word	0x00000000
	.align		4
        /*001c*/ 	.word	0xfffffffc


//--------------------- .nv.rel.action            --------------------------
	.section	.nv.rel.action,"",@"SHT_CUDA_RELOCINFO"
	.align	8
	.sectionentsize	8
        /*0000*/ 	.byte	0x73, 0x00, 0x00, 0x00, 0x00, 0x00, 0x00, 0x00, 0x00, 0x00, 0x00, 0x11, 0x25, 0x00, 0x05, 0x36


//--------------------- .nv.constant0.triton_red_fused_addmm_0 --------------------------
	.section	.nv.constant0.triton_red_fused_addmm_0,"a",@progbits
	.sectionflags	@""
	.align	4
.nv.constant0.triton_red_fused_addmm_0:
	.zero		392


//--------------------- .text.triton_red_fused_addmm_0 --------------------------
	.section	.text.triton_red_fused_addmm_0,"ax",@progbits
	.sectionflags	@"SHF_BARRIERS=1"
	.sectioninfo	@"SHI_REGISTERS=27"
	.align	128
        .global         triton_red_fused_addmm_0
        .type           triton_red_fused_addmm_0,@function
        .size           triton_red_fused_addmm_0,(.L_x_1 - triton_red_fused_addmm_0)
        .other          triton_red_fused_addmm_0,@"STO_CUDA_ENTRY STV_DEFAULT"
triton_red_fused_addmm_0:
.text.triton_red_fused_addmm_0:
[----:B------:R-:W-:Y:S02]  /*0000*/  MOV R1, c[0x0][0x28] ;  /* 0x00000a0000017a02 */ /* 0x000fe40000000f00 */
[----:B------:R-:W0:Y:S01]  /*0010*/  S2R R12, SR_TID.X ;  /* 0x00000000000c7919 */ /* 0x000e220000002100 */
[----:B------:R-:W-:Y:S01]  /*0020*/  MOV R23, 0x2 ;  /* 0x0000000200177802 */ /* 0x000fe20000000f00 */
[----:B------:R-:W-:Y:S01]  /*0030*/  ULDC.64 UR4, c[0x0][0x118] ;  /* 0x0000460000047ab9 */ /* 0x000fe20000000a00 */
[----:B0-----:R-:W-:-:S04]  /*0040*/  SHF.L.U32 R20, R12, 0x1, RZ ;  /* 0x000000010c147819 */ /* 0x001fc800000006ff */
[----:B------:R-:W-:-:S05]  /*0050*/  LOP3.LUT R20, R20, 0x7fe, RZ, 0xc0, !PT ;  /* 0x000007fe14147812 */ /* 0x000fca00078ec0ff */
[----:B------:R-:W-:-:S05]  /*0060*/  IMAD.WIDE.U32 R2, R20, R23, c[0x0][0x160] ;  /* 0x0000580014027625 */ /* 0x000fca00078e0017 */
[----:B------:R-:W2:Y:S01]  /*0070*/  LDG.E.EL R0, [R2.64] ;  /* 0x0000000402007981 */ /* 0x000ea2000c2e1900 */
[----:B------:R-:W-:Y:S01]  /*0080*/  SHF.R.U32.HI R16, RZ, 0x9, R12 ;  /* 0x00000009ff107819 */ /* 0x000fe2000001160c */
[----:B------:R-:W-:Y:S01]  /*0090*/  CS2R R18, SRZ ;  /* 0x0000000000127805 */ /* 0x000fe2000001ff00 */
[----:B------:R-:W-:Y:S01]  /*00a0*/  MOV R22, 0x3e800000 ;  /* 0x3e80000000167802 */ /* 0x000fe20000000f00 */
[----:B------:R-:W0:Y:S01]  /*00b0*/  S2R R17, SR_CTAID.X ;  /* 0x0000000000117919 */ /* 0x000e220000002500 */
[----:B------:R-:W-:Y:S02]  /*00c0*/  SGXT.U32 R16, R16, 0x1 ;  /* 0x000000011010781a */ /* 0x000fe40000000000 */
[----:B0-----:R-:W-:Y:S02]  /*00d0*/  SHF.L.U32 R17, R17, 0x1, RZ ;  /* 0x0000000111117819 */ /* 0x001fe400000006ff */
[C---:B--2---:R-:W-:Y:S02]  /*00e0*/  SHF.L.U32 R6, R0.reuse, 0x10, RZ ;  /* 0x0000001000067819 */ /* 0x044fe400000006ff */
[----:B------:R-:W-:-:S03]  /*00f0*/  PRMT R0, R0, 0x7632, R0 ;  /* 0x0000763200007816 */ /* 0x000fc60000000000 */
[----:B------:R-:W-:Y:S01]  /*0100*/  FADD R4, RZ, -R6 ;  /* 0x80000006ff047221 */ /* 0x000fe20000000000 */
[----:B------:R-:W-:-:S03]  /*0110*/  SHF.L.U32 R7, R0, 0x10, RZ ;  /* 0x0000001000077819 */ /* 0x000fc600000006ff */
[----:B------:R-:W-:Y:S02]  /*0120*/  FMUL R4, R4, 1.4426950216293334961 ;  /* 0x3fb8aa3b04047820 */ /* 0x000fe40000400000 */
[----:B------:R-:W-:-:S03]  /*0130*/  FADD R0, RZ, -R7 ;  /* 0x80000007ff007221 */ /* 0x000fc60000000000 */
[----:B------:R-:W-:Y:S01]  /*0140*/  FSETP.GEU.AND P0, PT, R4, -126, PT ;  /* 0xc2fc00000400780b */ /* 0x000fe20003f0e000 */
[----:B------:R-:W-:-:S05]  /*0150*/  FMUL R5, R0, 1.4426950216293334961 ;  /* 0x3fb8aa3b00057820 */ /* 0x000fca0000400000 */
[----:B------:R-:W-:-:S07]  /*0160*/  FSETP.GEU.AND P1, PT, R5, -126, PT ;  /* 0xc2fc00000500780b */ /* 0x000fce0003f2e000 */
[----:B------:R-:W-:-:S04]  /*0170*/  @!P0 FMUL R4, R4, 0.5 ;  /* 0x3f00000004048820 */ /* 0x000fc80000400000 */
[----:B------:R0:W1:Y:S02]  /*0180*/  MUFU.EX2 R0, R4 ;  /* 0x0000000400007308 */ /* 0x0000640000000800 */
[----:B------:R-:W-:-:S06]  /*0190*/  @!P1 FMUL R5, R5, 0.5 ;  /* 0x3f00000005059820 */ /* 0x000fcc0000400000 */
[----:B------:R2:W3:Y:S01]  /*01a0*/  MUFU.EX2 R8, R5 ;  /* 0x0000000500087308 */ /* 0x0004e20000000800 */
[----:B0-----:R-:W-:-:S04]  /*01b0*/  SHF.L.U32 R4, R12, 0x2, RZ ;  /* 0x000000020c047819 */ /* 0x001fc800000006ff */
[----:B------:R-:W-:Y:S01]  /*01c0*/  LOP3.LUT R21, R4, 0x7fc, RZ, 0xc0, !PT ;  /* 0x000007fc04157812 */ /* 0x000fe200078ec0ff */
[----:B-1----:R-:W-:Y:S01]  /*01d0*/  @!P0 FMUL R0, R0, R0 ;  /* 0x0000000000008220 */ /* 0x002fe20000400000 */
[----:B--2---:R-:W-:-:S03]  /*01e0*/  LOP3.LUT R5, R20, 0x800, RZ, 0xfc, !PT ;  /* 0x0000080014057812 */ /* 0x004fc600078efcff */
[----:B------:R-:W-:Y:S01]  /*01f0*/  FADD R9, R0, 1 ;  /* 0x3f80000000097421 */ /* 0x000fe20000000000 */
[----:B------:R-:W-:Y:S02]  /*0200*/  LOP3.LUT R0, R16, R17, RZ, 0xfc, !PT ;  /* 0x0000001110007212 */ /* 0x000fe400078efcff */
[----:B------:R-:W-:Y:S01]  /*0210*/  ISETP.GE.U32.AND P0, PT, R5, 0xc00, PT ;  /* 0x00000c000500780c */ /* 0x000fe20003f06070 */
[----:B---3--:R-:W-:Y:S01]  /*0220*/  @!P1 FMUL R8, R8, R8 ;  /* 0x0000000808089220 */ /* 0x008fe20000400000 */
[----:B------:R-:W-:Y:S01]  /*0230*/  FSETP.GT.AND P1, PT, R9, 8.50705917302346158658e+37, PT ;  /* 0x7e8000000900780b */ /* 0x000fe20003f24000 */
[----:B------:R-:W-:Y:S01]  /*0240*/  IMAD R4, R0, 0xc00, R21 ;  /* 0x00000c0000047824 */ /* 0x000fe200078e0215 */
[----:B------:R-:W-:Y:S01]  /*0250*/  ISETP.GE.U32.AND.EX P0, PT, RZ, RZ, PT, P0 ;  /* 0x000000ffff00720c */ /* 0x000fe20003f06100 */
[----:B------:R-:W-:Y:S01]  /*0260*/  FADD R8, R8, 1 ;  /* 0x3f80000008087421 */ /* 0x000fe20000000000 */
[----:B------:R-:W-:-:S04]  /*0270*/  FSEL R10, R22, 1, P1 ;  /* 0x3f800000160a7808 */ /* 0x000fc80000800000 */
[----:B------:R-:W-:-:S04]  /*0280*/  FSETP.GT.AND P2, PT, R8, 8.50705917302346158658e+37, PT ;  /* 0x7e8000000800780b */ /* 0x000fc80003f44000 */
[----:B------:R-:W-:Y:S01]  /*0290*/  FSEL R5, R22, 1, P2 ;  /* 0x3f80000016057808 */ /* 0x000fe20001000000 */
[----:B------:R-:W-:Y:S01]  /*02a0*/  @P1 FMUL R9, R9, 0.25 ;  /* 0x3e80000009091820 */ /* 0x000fe20000400000 */
[----:B------:R-:W-:-:S05]  /*02b0*/  ISETP.GE.AND P1, PT, R0, 0x2400, PT ;  /* 0x000024000000780c */ /* 0x000fca0003f26270 */
[----:B------:R-:W0:Y:S02]  /*02c0*/  MUFU.RCP R9, R9 ;  /* 0x0000000900097308 */ /* 0x000e240000001000 */
[----:B------:R-:W-:-:S06]  /*02d0*/  @P2 FMUL R8, R8, 0.25 ;  /* 0x3e80000008082820 */ /* 0x000fcc0000400000 */
[----:B------:R-:W1:Y:S01]  /*02e0*/  MUFU.RCP R8, R8 ;  /* 0x0000000800087308 */ /* 0x000e620000001000 */
[----:B0-----:R-:W-:-:S04]  /*02f0*/  FMUL R9, R9, R10 ;  /* 0x0000000a09097220 */ /* 0x001fc80000400000 */
[----:B------:R-:W-:Y:S01]  /*0300*/  FMUL R10, R6, R9 ;  /* 0x00000009060a7220 */ /* 0x000fe20000400000 */
[----:B-1----:R-:W-:Y:S01]  /*0310*/  FMUL R8, R8, R5 ;  /* 0x0000000508087220 */ /* 0x002fe20000400000 */
[----:B------:R-:W-:-:S03]  /*0320*/  IMAD.WIDE R4, R4, R23, c[0x0][0x168] ;  /* 0x00005a0004047625 */ /* 0x000fc600078e0217 */
[----:B------:R-:W-:Y:S01]  /*0330*/  FMUL R11, R7, R8 ;  /* 0x00000008070b7220 */ /* 0x000fe20000400000 */
[----:B------:R-:W-:Y:S01]  /*0340*/  MOV R8, RZ ;  /* 0x000000ff00087202 */ /* 0x000fe20000000f00 */
[----:B------:R0:W2:Y:S04]  /*0350*/  @!P1 LDG.E.EF.64 R18, [R4.64] ;  /* 0x0000000404129981 */ /* 0x0000a8000c0e1b00 */
[----:B------:R-:W-:Y:S06]  /*0360*/  BAR.SYNC.DEFER_BLOCKING 0x0 ;  /* 0x0000000000007b1d */ /* 0x000fec0000010000 */
[----:B------:R1:W-:Y:S04]  /*0370*/  STS.64 [R20.X4], R10 ;  /* 0x0000000a14007388 */ /* 0x0003e80000004a00 */
[----:B------:R-:W-:Y:S06]  /*0380*/  BAR.SYNC.DEFER_BLOCKING 0x0 ;  /* 0x0000000000007b1d */ /* 0x000fec0000010000 */
[----:B------:R-:W3:Y:S01]  /*0390*/  @!P0 LDG.E.EL R8, [R2.64+0x1000] ;  /* 0x0010000402088981 */ /* 0x000ee2000c2e1900 */
[----:B------:R-:W-:Y:S01]  /*03a0*/  LOP3.LUT R7, R21, 0x800, RZ, 0xfc, !PT ;  /* 0x0000080015077812 */ /* 0x000fe200078efcff */
[----:B------:R-:W-:-:S03]  /*03b0*/  CS2R R14, SRZ ;  /* 0x00000000000e7805 */ /* 0x000fc6000001ff00 */
[----:B------:R-:W-:Y:S01]  /*03c0*/  ISETP.LT.U32.AND P0, PT, R7, 0xc00, !P1 ;  /* 0x00000c000700780c */ /* 0x000fe20004f01070 */
[----:B------:R-:W-:-:S04]  /*03d0*/  IMAD R7, R0, 0xc00, R7 ;  /* 0x00000c0000077824 */ /* 0x000fc800078e0207 */
[----:B------:R-:W-:-:S08]  /*03e0*/  IMAD.WIDE R6, R7, R23, c[0x0][0x168] ;  /* 0x00005a0007067625 */ /* 0x000fd000078e0217 */
[----:B------:R4:W5:Y:S01]  /*03f0*/  @P0 LDG.E.EF.64 R14, [R6.64] ;  /* 0x00000004060e0981 */ /* 0x000962000c0e1b00 */
[C---:B---3--:R-:W-:Y:S01]  /*0400*/  IMAD.U32 R24, R8.reuse, 0x10000, RZ ;  /* 0x0001000008187824 */ /* 0x048fe200078e00ff */
[----:B------:R-:W-:-:S03]  /*0410*/  PRMT R8, R8, 0x7632, R8 ;  /* 0x0000763208087816 */ /* 0x000fc60000000008 */
[----:B------:R-:W-:Y:S01]  /*0420*/  FADD R0, RZ, -R24 ;  /* 0x80000018ff007221 */ /* 0x000fe20000000000 */
[----:B-1----:R-:W-:-:S03]  /*0430*/  SHF.L.U32 R10, R8, 0x10, RZ ;  /* 0x00000010080a7819 */ /* 0x002fc600000006ff */
        /* <DEDUP_REMOVED lines=8> */
[----:B0-----:R-:W0:Y:S01]  /*04c0*/  MUFU.EX2 R4, R3 ;  /* 0x0000000300047308 */ /* 0x001e220000000800 */
[----:B--2---:R-:W-:-:S04]  /*04d0*/  PRMT R2, R18, 0x7632, R2 ;  /* 0x0000763212027816 */ /* 0x004fc80000000002 */
[----:B------:R-:W-:Y:S01]  /*04e0*/  SHF.L.U32 R2, R2, 0x10, RZ ;  /* 0x0000001002027819 */ /* 0x000fe200000006ff */
[----:B-1----:R-:W-:-:S04]  /*04f0*/  @!P2 FMUL R0, R0, R0 ;  /* 0x000000000000a220 */ /* 0x002fc80000400000 */
[----:B------:R-:W-:Y:S01]  /*0500*/  FADD R0, R0, 1 ;  /* 0x3f80000000007421 */ /* 0x000fe20000000000 */
[----:B0-----:R-:W-:-:S04]  /*0510*/  @!P3 FMUL R4, R4, R4 ;  /* 0x000000040404b220 */ /* 0x001fc80000400000 */
[----:B------:R-:W-:Y:S01]  /*0520*/  FSETP.GT.AND P2, PT, R0, 8.50705917302346158658e+37, PT ;  /* 0x7e8000000000780b */ /* 0x000fe20003f44000 */
[----:B------:R-:W-:-:S03]  /*0530*/  FADD R8, R4, 1 ;  /* 0x3f80000004087421 */ /* 0x000fc60000000000 */
[----:B------:R-:W-:Y:S01]  /*0540*/  FSEL R3, R22, 1, P2 ;  /* 0x3f80000016037808 */ /* 0x000fe20001000000 */
[----:B----4-:R-:W0:Y:S04]  /*0550*/  LDS.128 R4, [R21.X4] ;  /* 0x0000000015047984 */ /* 0x010e280000004c00 */
[----:B------:R-:W-:Y:S01]  /*0560*/  BAR.SYNC.DEFER_BLOCKING 0x0 ;  /* 0x0000000000007b1d */ /* 0x000fe20000010000 */
[----:B------:R-:W-:-:S03]  /*0570*/  FSETP.GT.AND P3, PT, R8, 8.50705917302346158658e+37, PT ;  /* 0x7e8000000800780b */ /* 0x000fc60003f64000 */
[----:B------:R-:W-:Y:S01]  /*0580*/  @P2 FMUL R0, R0, 0.25 ;  /* 0x3e80000000002820 */ /* 0x000fe20000400000 */
[----:B------:R-:W-:-:S05]  /*0590*/  FSEL R9, R22, 1, P3 ;  /* 0x3f80000016097808 */ /* 0x000fca0001800000 */
[----:B------:R-:W1:Y:S04]  /*05a0*/  MUFU.RCP R0, R0 ;  /* 0x0000000000007308 */ /* 0x000e680000001000 */
[----:B------:R-:W-:-:S06]  /*05b0*/  @P3 FMUL R8, R8, 0.25 ;  /* 0x3e80000008083820 */ /* 0x000fcc0000400000 */
[----:B------:R-:W2:Y:S01]  /*05c0*/  MUFU.RCP R8, R8 ;  /* 0x0000000800087308 */ /* 0x000ea20000001000 */
[----:B-1----:R-:W-:Y:S01]  /*05d0*/  FMUL R3, R0, R3 ;  /* 0x0000000300037220 */ /* 0x002fe20000400000 */
[----:B------:R-:W-:-:S03]  /*05e0*/  PRMT R0, R19, 0x7632, R0 ;  /* 0x0000763213007816 */ /* 0x000fc60000000000 */
[----:B------:R-:W-:Y:S01]  /*05f0*/  FMUL R22, R24, R3 ;  /* 0x0000000318167220 */ /* 0x000fe20000400000 */
[----:B------:R-:W-:Y:S02]  /*0600*/  SHF.L.U32 R3, R19, 0x10, RZ ;  /* 0x0000001013037819 */ /* 0x000fe400000006ff */
[----:B------:R-:W-:Y:S02]  /*0610*/  SHF.L.U32 R19, R18, 0x10, RZ ;  /* 0x0000001012137819 */ /* 0x000fe400000006ff */
[----:B------:R-:W-:Y:S01]  /*0620*/  SHF.L.U32 R0, R0, 0x10, RZ ;  /* 0x0000001000007819 */ /* 0x000fe200000006ff */
[----:B--2---:R-:W-:Y:S01]  /*0630*/  FMUL R9, R8, R9 ;  /* 0x0000000908097220 */ /* 0x004fe20000400000 */
[----:B0-----:R-:W-:Y:S01]  /*0640*/  FFMA R2, R5, R2, RZ ;  /* 0x0000000205027223 */ /* 0x001fe200000000ff */
[----:B-----5:R-:W-:Y:S01]  /*0650*/  PRMT R5, R14, 0x7632, R5 ;  /* 0x000076320e057816 */ /* 0x020fe20000000005 */
[----:B------:R-:W-:Y:S01]  /*0660*/  FFMA R4, R4, R19, RZ ;  /* 0x0000001304047223 */ /* 0x000fe200000000ff */
[----:B------:R-:W-:Y:S01]  /*0670*/  FMUL R23, R10, R9 ;  /* 0x000000090a177220 */ /* 0x000fe20000400000 */
[----:B------:R-:W-:Y:S01]  /*0680*/  FFMA R0, R0, R7, RZ ;  /* 0x0000000700007223 */ /* 0x000fe200000000ff */
[----:B------:R-:W-:Y:S01]  /*0690*/  FFMA R3, R3, R6, RZ ;  /* 0x0000000603037223 */ /* 0x000fe200000000ff */
[----:B------:R-:W-:Y:S01]  /*06a0*/  SHF.L.U32 R7, R5, 0x10, RZ ;  /* 0x0000001005077819 */ /* 0x000fe200000006ff */
[----:B------:R-:W-:Y:S01]  /*06b0*/  IMAD.U32 R14, R14, 0x10000, RZ ;  /* 0x000100000e0e7824 */ /* 0x000fe200078e00ff */
[----:B------:R-:W-:Y:S01]  /*06c0*/  STS.64 [R20.X4], R22 ;  /* 0x0000001614007388 */ /* 0x000fe20000004a00 */
[----:B------:R-:W-:-:S02]  /*06d0*/  FSEL R2, R2, RZ, !P1 ;  /* 0x000000ff02027208 */ /* 0x000fc40004800000 */
[----:B------:R-:W-:Y:S01]  /*06e0*/  FSEL R5, R4, RZ, !P1 ;  /* 0x000000ff04057208 */ /* 0x000fe20004800000 */
[----:B------:R-:W-:Y:S01]  /*06f0*/  BAR.SYNC.DEFER_BLOCKING 0x0 ;  /* 0x0000000000007b1d */ /* 0x000fe20000010000 */
[C---:B------:R-:W-:Y:S02]  /*0700*/  PRMT R4, R15.reuse, 0x7632, R4 ;  /* 0x000076320f047816 */ /* 0x040fe40000000004 */
[----:B------:R-:W-:Y:S02]  /*0710*/  SHF.L.U32 R6, R15, 0x10, RZ ;  /* 0x000000100f067819 */ /* 0x000fe400000006ff */
[----:B------:R-:W-:Y:S02]  /*0720*/  FSEL R3, R3, RZ, !P1 ;  /* 0x000000ff03037208 */ /* 0x000fe40004800000 */
[----:B------:R-:W-:Y:S02]  /*0730*/  FSEL R0, R0, RZ, !P1 ;  /* 0x000000ff00007208 */ /* 0x000fe40004800000 */
[----:B------:R-:W-:Y:S01]  /*0740*/  ISETP.GE.AND P1, PT, R12, 0x20, PT ;  /* 0x000000200c00780c */ /* 0x000fe20003f26270 */
[----:B------:R-:W0:Y:S02]  /*0750*/  LDS.128 R8, [R21.X4] ;  /* 0x0000000015087984 */ /* 0x000e240000004c00 */
[----:B0-----:R-:W-:Y:S01]  /*0760*/  @P0 FFMA R2, R7, R9, R2 ;  /* 0x0000000907020223 */ /* 0x001fe20000000002 */
[----:B------:R-:W-:Y:S01]  /*0770*/  @P0 FFMA R5, R14, R8, R5 ;  /* 0x000000080e050223 */ /* 0x000fe20000000005 */
[----:B------:R-:W-:Y:S01]  /*0780*/  SHF.L.U32 R7, R4, 0x10, RZ ;  /* 0x0000001004077819 */ /* 0x000fe200000006ff */
[----:B------:R-:W-:Y:S01]  /*0790*/  @P0 FFMA R3, R6, R10, R3 ;  /* 0x0000000a06030223 */ /* 0x000fe20000000003 */
[----:B------:R-:W-:Y:S01]  /*07a0*/  SHF.L.U32 R6, R16, 0x6, RZ ;  /* 0x0000000610067819 */ /* 0x000fe200000006ff */
[----:B------:R-:W-:-:S02]  /*07b0*/  FADD R2, R2, R5 ;  /* 0x0000000502027221 */ /* 0x000fc40000000000 */
[----:B------:R-:W-:Y:S01]  /*07c0*/  @P0 FFMA R0, R7, R11, R0 ;  /* 0x0000000b07000223 */ /* 0x000fe20000000000 */
[----:B------:R-:W-:Y:S01]  /*07d0*/  BAR.SYNC.DEFER_BLOCKING 0x0 ;  /* 0x0000000000007b1d */ /* 0x000fe20000010000 */
[----:B------:R-:W-:Y:S01]  /*07e0*/  FADD R3, R3, R2 ;  /* 0x0000000203037221 */ /* 0x000fe20000000000 */
[----:B------:R-:W-:Y:S01]  /*07f0*/  LOP3.LUT P0, RZ, R12, 0x1f, RZ, 0xc0, !PT ;  /* 0x0000001f0cff7812 */ /* 0x000fe2000780c0ff */
[----:B------:R-:W-:Y:S02]  /*0800*/  IMAD R16, R16, -0x3c, R6 ;  /* 0xffffffc410107824 */ /* 0x000fe400078e0206 */
[----:B------:R-:W-:-:S05]  /*0810*/  FADD R3, R0, R3 ;  /* 0x0000000300037221 */ /* 0x000fca0000000000 */
[----:B------:R-:W0:Y:S02]  /*0820*/  SHFL.BFLY PT, R0, R3, 0x10, 0x1f ;  /* 0x0e001f0003007f89 */ /* 0x000e2400000e0000 */
[----:B0-----:R-:W-:Y:S01]  /*0830*/  FADD R0, R3, R0 ;  /* 0x0000000003007221 */ /* 0x001fe20000000000 */
[----:B------:R-:W-:-:S04]  /*0840*/  SHF.R.U32.HI R3, RZ, 0x3, R12 ;  /* 0x00000003ff037819 */ /* 0x000fc8000001160c */
[----:B------:R-:W0:Y:S01]  /*0850*/  SHFL.BFLY PT, R5, R0, 0x8, 0x1f ;  /* 0x0d001f0000057f89 */ /* 0x000e2200000e0000 */
[----:B------:R-:W-:Y:S01]  /*0860*/  LOP3.LUT R3, R6, 0x3c, R3, 0xf8, !PT ;  /* 0x0000003c06037812 */ /* 0x000fe200078ef803 */
[----:B0-----:R-:W-:-:S05]  /*0870*/  FADD R5, R0, R5 ;  /* 0x0000000500057221 */ /* 0x001fca0000000000 */
[----:B------:R-:W0:Y:S02]  /*0880*/  SHFL.BFLY PT, R2, R5, 0x4, 0x1f ;  /* 0x0c801f0005027f89 */ /* 0x000e2400000e0000 */
[----:B0-----:R-:W-:-:S05]  /*0890*/  FADD R2, R5, R2 ;  /* 0x0000000205027221 */ /* 0x001fca0000000000 */
[----:B------:R-:W0:Y:S02]  /*08a0*/  SHFL.BFLY PT, R7, R2, 0x2, 0x1f ;  /* 0x0c401f0002077f89 */ /* 0x000e2400000e0000 */
[----:B0-----:R-:W-:-:S05]  /*08b0*/  FADD R7, R2, R7 ;  /* 0x0000000702077221 */ /* 0x001fca0000000000 */
[----:B------:R-:W0:Y:S02]  /*08c0*/  SHFL.BFLY PT, R4, R7, 0x1, 0x1f ;  /* 0x0c201f0007047f89 */ /* 0x000e2400000e0000 */
[----:B0-----:R-:W-:-:S05]  /*08d0*/  FADD R8, R7, R4 ;  /* 0x0000000407087221 */ /* 0x001fca0000000000 */
[----:B------:R-:W-:Y:S04]  /*08e0*/  @!P0 STS [R3], R8 ;  /* 0x0000000803008388 */ /* 0x000fe80000000800 */
[----:B------:R-:W-:Y:S01]  /*08f0*/  BAR.SYNC.DEFER_BLOCKING 0x0 ;  /* 0x0000000000007b1d */ /* 0x000fe20000010000 */
[----:B------:R-:W-:-:S04]  /*0900*/  LOP3.LUT P0, RZ, R12, 0xf, RZ, 0xc0, !PT ;  /* 0x0000000f0cff7812 */ /* 0x000fc8000780c0ff */
[----:B------:R-:W-:Y:S01]  /*0910*/  ISETP.LT.AND P0, PT, R12, 0x20, !P0 ;  /* 0x000000200c00780c */ /* 0x000fe20004701270 */
[----:B------:R-:W0:Y:S04]  /*0920*/  @!P1 LDS R13, [R12.X4] ;  /* 0x000000000c0d9984 */ /* 0x000e280000004800 */
[----:B0-----:R-:W0:Y:S02]  /*0930*/  SHFL.BFLY PT, R0, R13, 0x8, 0x1f ;  /* 0x0d001f000d007f89 */ /* 0x001e2400000e0000 */
[----:B0-----:R-:W-:-:S05]  /*0940*/  FADD R0, R13, R0 ;  /* 0x000000000d007221 */ /* 0x001fca0000000000 */
[----:B------:R-:W0:Y:S02]  /*0950*/  SHFL.BFLY PT, R5, R0, 0x4, 0x1f ;  /* 0x0c801f0000057f89 */ /* 0x000e2400000e0000 */
[----:B0-----:R-:W-:-:S05]  /*0960*/  FADD R5, R0, R5 ;  /* 0x0000000500057221 */ /* 0x001fca0000000000 */
[----:B------:R-:W0:Y:S02]  /*0970*/  SHFL.BFLY PT, R2, R5, 0x2, 0x1f ;  /* 0x0c401f0005027f89 */ /* 0x000e2400000e0000 */
[----:B0-----:R-:W-:Y:S01]  /*0980*/  FADD R4, R5, R2 ;  /* 0x0000000205047221 */ /* 0x001fe20000000000 */
[----:B------:R-:W-:-:S04]  /*0990*/  LOP3.LUT R2, R17, 0x1, R12, 0xf8, !PT ;  /* 0x0000000111027812 */ /* 0x000fc800078ef80c */
[----:B------:R-:W0:Y:S02]  /*09a0*/  SHFL.BFLY PT, R7, R4, 0x1, 0x1f ;  /* 0x0c201f0004077f89 */ /* 0x000e2400000e0000 */
[----:B0-----:R-:W-:-:S05]  /*09b0*/  FADD R7, R4, R7 ;  /* 0x0000000704077221 */ /* 0x001fca0000000000 */
[----:B------:R-:W-:Y:S04]  /*09c0*/  @P0 STS [R12.X4], R7 ;  /* 0x000000070c000388 */ /* 0x000fe80000004800 */
[----:B------:R-:W-:Y:S01]  /*09d0*/  BAR.SYNC.DEFER_BLOCKING 0x0 ;  /* 0x0000000000007b1d */ /* 0x000fe20000010000 */
[----:B------:R-:W-:-:S04]  /*09e0*/  LOP3.LUT P0, RZ, R12, 0x3fe, RZ, 0xc0, !PT ;  /* 0x000003fe0cff7812 */ /* 0x000fc8000780c0ff */
[----:B------:R-:W-:Y:S01]  /*09f0*/  ISETP.LT.AND P0, PT, R2, 0x2400, !P0 ;  /* 0x000024000200780c */ /* 0x000fe20004701270 */
[----:B------:R-:W0:Y:S04]  /*0a00*/  LDS R3, [R6] ;  /* 0x0000000006037984 */ /* 0x000e280000000800 */
[----:B------:R-:W-:Y:S06]  /*0a10*/  BAR.SYNC.DEFER_BLOCKING 0x0 ;  /* 0x0000000000007b1d */ /* 0x000fec0000010000 */
[----:B0-----:R0:W-:Y:S04]  /*0a20*/  STS [R16], R3 ;  /* 0x0000000310007388 */ /* 0x0011e80000000800 */
[----:B------:R-:W-:Y:S06]  /*0a30*/  BAR.SYNC.DEFER_BLOCKING 0x0 ;  /* 0x0000000000007b1d */ /* 0x000fec0000010000 */
[----:B------:R-:W-:Y:S05]  /*0a40*/  @!P0 EXIT ;  /* 0x000000000000894d */ /* 0x000fea0003800000 */
[----:B0-----:R-:W-:Y:S02]  /*0a50*/  LOP3.LUT R12, R12, 0x1, RZ, 0xc0, !PT ;  /* 0x000000010c0c7812 */ /* 0x001fe400078ec0ff */
[----:B------:R-:W-:-:S03]  /*0a60*/  MOV R3, 0x4 ;  /* 0x0000000400037802 */ /* 0x000fc60000000f00 */
[----:B------:R-:W0:Y:S02]  /*0a70*/  LDS R5, [R12.X4] ;  /* 0x000000000c057984 */ /* 0x000e240000004800 */
[----:B------:R-:W-:-:S05]  /*0a80*/  IMAD.WIDE R2, R2, R3, c[0x0][0x170] ;  /* 0x00005c0002027625 */ /* 0x000fca00078e0203 */
[----:B0-----:R-:W-:Y:S01]  /*0a90*/  STG.E [R2.64], R5 ;  /* 0x0000000502007986 */ /* 0x001fe2000c101904 */
[----:B------:R-:W-:Y:S05]  /*0aa0*/  EXIT ;  /* 0x000000000000794d */ /* 0x000fea0003800000 */
.L_x_0:
[----:B------:R-:W-:-:S00]  /*0ab0*/  BRA `(.L_x_0) ;  /* 0xfffffff000007947 */ /* 0x000fc0000383ffff */
[----:B------:R-:W-:-:S00]  /*0ac0*/  NOP ;  /* 0x0000000000007918 */ /* 0x000fc00000000000 */
        /* <DEDUP_REMOVED lines=11> */
.L_x_1:


//--------------------- .nv.shared.triton_red_fused_addmm_0 --------------------------
	.section	.nv.shared.triton_red_fused_addmm_0,"aw",@nobits
	.sectionflags	@""
	.align	16
